//
// Generated by NVIDIA NVVM Compiler
//
// Compiler Build ID: CL-36424714
// Cuda compilation tools, release 13.0, V13.0.88
// Based on NVVM 20.0.0
//

.version 9.0
.target sm_100
.address_size 64

	// .globl	_Z6updatePidPdS0_i
.extern .func  (.param .b32 func_retval0) vprintf
(
	.param .b64 vprintf_param_0,
	.param .b64 vprintf_param_1
)
;
.global .align 4 .b8 precalc_xorwow_matrix[102400];
.global .align 4 .b8 precalc_xorwow_offset_matrix[102400];
.global .align 4 .b8 mrg32k3aM1[2304];
.global .align 4 .b8 mrg32k3aM2[2304];
.global .align 4 .b8 mrg32k3aM1SubSeq[2016];
.global .align 4 .b8 mrg32k3aM2SubSeq[2016];
.global .align 4 .b8 mrg32k3aM1Seq[2304];
.global .align 4 .b8 mrg32k3aM2Seq[2304];
.const .align 8 .b8 __cr_lgamma_table[72];
// _ZZ6updatePidPdS0_iE3lat has been demoted
.global .align 1 .b8 $str[12] = {37, 100, 44, 32, 37, 100, 44, 32, 37, 100, 10};

.visible .entry _Z6updatePidPdS0_i(
	.param .u64 .ptr .align 1 _Z6updatePidPdS0_i_param_0,
	.param .f64 _Z6updatePidPdS0_i_param_1,
	.param .u64 .ptr .align 1 _Z6updatePidPdS0_i_param_2,
	.param .u64 .ptr .align 1 _Z6updatePidPdS0_i_param_3,
	.param .u32 _Z6updatePidPdS0_i_param_4
)
{
	.reg .pred 	%p<22>;
	.reg .b32 	%r<83>;
	.reg .b32 	%f<5>;
	.reg .b64 	%rd<17>;
	.reg .b64 	%fd<68>;
	// demoted variable
	.shared .align 4 .b8 _ZZ6updatePidPdS0_iE3lat[1296];
	ld.param.u64 	%rd5, [_Z6updatePidPdS0_i_param_0];
	ld.param.f64 	%fd18, [_Z6updatePidPdS0_i_param_1];
	ld.param.u64 	%rd3, [_Z6updatePidPdS0_i_param_2];
	ld.param.u64 	%rd4, [_Z6updatePidPdS0_i_param_3];
	ld.param.u32 	%r18, [_Z6updatePidPdS0_i_param_4];
	cvta.to.global.u64 	%rd1, %rd5;
	mov.u32 	%r1, %tid.x;
	mov.u32 	%r2, %tid.y;
	mov.u32 	%r19, %ctaid.x;
	mov.u32 	%r20, %ntid.x;
	mad.lo.s32 	%r3, %r19, %r20, %r1;
	mov.u32 	%r21, %ctaid.y;
	mov.u32 	%r22, %ntid.y;
	mad.lo.s32 	%r4, %r21, %r22, %r2;
	shl.b32 	%r23, %r4, 8;
	add.s32 	%r5, %r23, %r3;
	bar.sync 	0;
	mul.wide.s32 	%rd6, %r5, 4;
	add.s64 	%rd2, %rd1, %rd6;
	ld.global.u32 	%r24, [%rd2];
	mov.u32 	%r25, _ZZ6updatePidPdS0_iE3lat;
	mad.lo.s32 	%r6, %r1, 72, %r25;
	add.s32 	%r7, %r6, 72;
	shl.b32 	%r26, %r2, 2;
	add.s32 	%r8, %r7, %r26;
	st.shared.u32 	[%r8+4], %r24;
	setp.ne.s32 	%p1, %r3, 0;
	add.s32 	%r9, %r25, %r26;
	@%p1 bra 	$L__BB0_4;
	mul.wide.u32 	%rd9, %r5, 4;
	add.s64 	%rd10, %rd1, %rd9;
	ld.global.u32 	%r30, [%rd10+1020];
	st.shared.u32 	[%r8+-68], %r30;
$L__BB0_2:
	setp.ne.s32 	%p4, %r1, 15;
	@%p4 bra 	$L__BB0_8;
	ld.global.u32 	%r31, [%rd2+4];
	st.shared.u32 	[%r9+1228], %r31;
	bra.uni 	$L__BB0_8;
$L__BB0_4:
	setp.ne.s32 	%p2, %r1, 0;
	@%p2 bra 	$L__BB0_6;
	ld.global.u32 	%r27, [%rd2+-4];
	st.shared.u32 	[%r9+4], %r27;
$L__BB0_6:
	setp.ne.s32 	%p3, %r3, 255;
	@%p3 bra 	$L__BB0_2;
	add.s32 	%r28, %r5, -255;
	mul.wide.u32 	%rd7, %r28, 4;
	add.s64 	%rd8, %rd1, %rd7;
	ld.global.u32 	%r29, [%rd8];
	st.shared.u32 	[%r8+76], %r29;
$L__BB0_8:
	setp.ne.s32 	%p5, %r4, 0;
	@%p5 bra 	$L__BB0_12;
	ld.global.u32 	%r34, [%rd2+261120];
	st.shared.u32 	[%r8], %r34;
$L__BB0_10:
	setp.ne.s32 	%p8, %r2, 15;
	@%p8 bra 	$L__BB0_16;
	ld.global.u32 	%r35, [%rd2+1024];
	st.shared.u32 	[%r6+140], %r35;
	bra.uni 	$L__BB0_16;
$L__BB0_12:
	setp.ne.s32 	%p6, %r2, 0;
	@%p6 bra 	$L__BB0_14;
	ld.global.u32 	%r32, [%rd2+-1024];
	st.shared.u32 	[%r7], %r32;
$L__BB0_14:
	setp.ne.s32 	%p7, %r4, 255;
	@%p7 bra 	$L__BB0_10;
	ld.global.u32 	%r33, [%rd2+-261120];
	st.shared.u32 	[%r8+8], %r33;
$L__BB0_16:
	cvta.to.global.u64 	%rd11, %rd3;
	mul.wide.s32 	%rd12, %r5, 8;
	add.s64 	%rd13, %rd11, %rd12;
	ld.global.f64 	%fd1, [%rd13];
	bar.sync 	0;
	and.b32  	%r36, %r3, 1;
	setp.eq.b32 	%p9, %r36, 1;
	@%p9 bra 	$L__BB0_23;
	ld.shared.u32 	%r37, [%r8+-68];
	ld.shared.u32 	%r38, [%r8+76];
	ld.shared.u32 	%r39, [%r8];
	ld.shared.u32 	%r40, [%r8+8];
	ld.shared.u32 	%r10, [%r8+4];
	add.s32 	%r41, %r38, %r37;
	add.s32 	%r42, %r41, %r39;
	add.s32 	%r43, %r42, %r40;
	mul.lo.s32 	%r44, %r10, %r43;
	cvt.rn.f64.s32 	%fd20, %r44;
	neg.s32 	%r45, %r44;
	cvt.rn.f64.s32 	%fd67, %r45;
	sub.f64 	%fd3, %fd20, %fd67;
	setp.lt.f64 	%p10, %fd3, 0d0000000000000000;
	@%p10 bra 	$L__BB0_22;
	neg.f64 	%fd21, %fd18;
	mul.f64 	%fd4, %fd3, %fd21;
	fma.rn.f64 	%fd22, %fd4, 0d3FF71547652B82FE, 0d4338000000000000;
	{
	.reg .b32 %temp; 
	mov.b64 	{%r11, %temp}, %fd22;
	}
	mov.f64 	%fd23, 0dC338000000000000;
	add.rn.f64 	%fd24, %fd22, %fd23;
	fma.rn.f64 	%fd25, %fd24, 0dBFE62E42FEFA39EF, %fd4;
	fma.rn.f64 	%fd26, %fd24, 0dBC7ABC9E3B39803F, %fd25;
	fma.rn.f64 	%fd27, %fd26, 0d3E5ADE1569CE2BDF, 0d3E928AF3FCA213EA;
	fma.rn.f64 	%fd28, %fd27, %fd26, 0d3EC71DEE62401315;
	fma.rn.f64 	%fd29, %fd28, %fd26, 0d3EFA01997C89EB71;
	fma.rn.f64 	%fd30, %fd29, %fd26, 0d3F2A01A014761F65;
	fma.rn.f64 	%fd31, %fd30, %fd26, 0d3F56C16C1852B7AF;
	fma.rn.f64 	%fd32, %fd31, %fd26, 0d3F81111111122322;
	fma.rn.f64 	%fd33, %fd32, %fd26, 0d3FA55555555502A1;
	fma.rn.f64 	%fd34, %fd33, %fd26, 0d3FC5555555555511;
	fma.rn.f64 	%fd35, %fd34, %fd26, 0d3FE000000000000B;
	fma.rn.f64 	%fd36, %fd35, %fd26, 0d3FF0000000000000;
	fma.rn.f64 	%fd37, %fd36, %fd26, 0d3FF0000000000000;
	{
	.reg .b32 %temp; 
	mov.b64 	{%r12, %temp}, %fd37;
	}
	{
	.reg .b32 %temp; 
	mov.b64 	{%temp, %r13}, %fd37;
	}
	shl.b32 	%r46, %r11, 20;
	add.s32 	%r47, %r46, %r13;
	mov.b64 	%fd64, {%r12, %r47};
	{
	.reg .b32 %temp; 
	mov.b64 	{%temp, %r48}, %fd4;
	}
	mov.b32 	%f3, %r48;
	abs.f32 	%f1, %f3;
	setp.lt.f32 	%p11, %f1, 0f4086232B;
	@%p11 bra 	$L__BB0_21;
	setp.lt.f64 	%p12, %fd4, 0d0000000000000000;
	add.f64 	%fd38, %fd4, 0d7FF0000000000000;
	selp.f64 	%fd64, 0d0000000000000000, %fd38, %p12;
	setp.geu.f32 	%p13, %f1, 0f40874800;
	@%p13 bra 	$L__BB0_21;
	shr.u32 	%r49, %r11, 31;
	add.s32 	%r50, %r11, %r49;
	shr.s32 	%r51, %r50, 1;
	shl.b32 	%r52, %r51, 20;
	add.s32 	%r53, %r13, %r52;
	mov.b64 	%fd39, {%r12, %r53};
	sub.s32 	%r54, %r11, %r51;
	shl.b32 	%r55, %r54, 20;
	add.s32 	%r56, %r55, 1072693248;
	mov.b32 	%r57, 0;
	mov.b64 	%fd40, {%r57, %r56};
	mul.f64 	%fd64, %fd40, %fd39;
$L__BB0_21:
	setp.gtu.f64 	%p14, %fd1, %fd64;
	@%p14 bra 	$L__BB0_23;
$L__BB0_22:
	neg.s32 	%r58, %r10;
	st.shared.u32 	[%r8+4], %r58;
$L__BB0_23:
	bar.sync 	0;
	and.b32  	%r59, %r5, -2147483647;
	setp.ne.s32 	%p15, %r59, 1;
	@%p15 bra 	$L__BB0_30;
	ld.shared.u32 	%r60, [%r8+-68];
	ld.shared.u32 	%r61, [%r8+76];
	ld.shared.u32 	%r62, [%r8];
	ld.shared.u32 	%r63, [%r8+8];
	ld.shared.u32 	%r14, [%r8+4];
	add.s32 	%r64, %r61, %r60;
	add.s32 	%r65, %r64, %r62;
	add.s32 	%r66, %r65, %r63;
	mul.lo.s32 	%r67, %r14, %r66;
	cvt.rn.f64.s32 	%fd41, %r67;
	neg.s32 	%r68, %r67;
	cvt.rn.f64.s32 	%fd67, %r68;
	sub.f64 	%fd11, %fd41, %fd67;
	setp.lt.f64 	%p16, %fd11, 0d0000000000000000;
	@%p16 bra 	$L__BB0_29;
	neg.f64 	%fd42, %fd18;
	mul.f64 	%fd12, %fd11, %fd42;
	fma.rn.f64 	%fd43, %fd12, 0d3FF71547652B82FE, 0d4338000000000000;
	{
	.reg .b32 %temp; 
	mov.b64 	{%r15, %temp}, %fd43;
	}
	mov.f64 	%fd44, 0dC338000000000000;
	add.rn.f64 	%fd45, %fd43, %fd44;
	fma.rn.f64 	%fd46, %fd45, 0dBFE62E42FEFA39EF, %fd12;
	fma.rn.f64 	%fd47, %fd45, 0dBC7ABC9E3B39803F, %fd46;
	fma.rn.f64 	%fd48, %fd47, 0d3E5ADE1569CE2BDF, 0d3E928AF3FCA213EA;
	fma.rn.f64 	%fd49, %fd48, %fd47, 0d3EC71DEE62401315;
	fma.rn.f64 	%fd50, %fd49, %fd47, 0d3EFA01997C89EB71;
	fma.rn.f64 	%fd51, %fd50, %fd47, 0d3F2A01A014761F65;
	fma.rn.f64 	%fd52, %fd51, %fd47, 0d3F56C16C1852B7AF;
	fma.rn.f64 	%fd53, %fd52, %fd47, 0d3F81111111122322;
	fma.rn.f64 	%fd54, %fd53, %fd47, 0d3FA55555555502A1;
	fma.rn.f64 	%fd55, %fd54, %fd47, 0d3FC5555555555511;
	fma.rn.f64 	%fd56, %fd55, %fd47, 0d3FE000000000000B;
	fma.rn.f64 	%fd57, %fd56, %fd47, 0d3FF0000000000000;
	fma.rn.f64 	%fd58, %fd57, %fd47, 0d3FF0000000000000;
	{
	.reg .b32 %temp; 
	mov.b64 	{%r16, %temp}, %fd58;
	}
	{
	.reg .b32 %temp; 
	mov.b64 	{%temp, %r17}, %fd58;
	}
	shl.b32 	%r69, %r15, 20;
	add.s32 	%r70, %r69, %r17;
	mov.b64 	%fd66, {%r16, %r70};
	{
	.reg .b32 %temp; 
	mov.b64 	{%temp, %r71}, %fd12;
	}
	mov.b32 	%f4, %r71;
	abs.f32 	%f2, %f4;
	setp.lt.f32 	%p17, %f2, 0f4086232B;
	@%p17 bra 	$L__BB0_28;
	setp.lt.f64 	%p18, %fd12, 0d0000000000000000;
	add.f64 	%fd59, %fd12, 0d7FF0000000000000;
	selp.f64 	%fd66, 0d0000000000000000, %fd59, %p18;
	setp.geu.f32 	%p19, %f2, 0f40874800;
	@%p19 bra 	$L__BB0_28;
	shr.u32 	%r72, %r15, 31;
	add.s32 	%r73, %r15, %r72;
	shr.s32 	%r74, %r73, 1;
	shl.b32 	%r75, %r74, 20;
	add.s32 	%r76, %r17, %r75;
	mov.b64 	%fd60, {%r16, %r76};
	sub.s32 	%r77, %r15, %r74;
	shl.b32 	%r78, %r77, 20;
	add.s32 	%r79, %r78, 1072693248;
	mov.b32 	%r80, 0;
	mov.b64 	%fd61, {%r80, %r79};
	mul.f64 	%fd66, %fd61, %fd60;
$L__BB0_28:
	setp.gtu.f64 	%p20, %fd1, %fd66;
	@%p20 bra 	$L__BB0_30;
$L__BB0_29:
	neg.s32 	%r81, %r14;
	st.shared.u32 	[%r8+4], %r81;
$L__BB0_30:
	bar.sync 	0;
	ld.shared.u32 	%r82, [%r8+4];
	st.global.u32 	[%rd2], %r82;
	setp.ne.s32 	%p21, %r18, 1;
	@%p21 bra 	$L__BB0_32;
	cvta.to.global.u64 	%rd14, %rd4;
	add.s64 	%rd16, %rd14, %rd12;
	ld.global.f64 	%fd62, [%rd16];
	add.f64 	%fd63, %fd67, %fd62;
	st.global.f64 	[%rd16], %fd63;
$L__BB0_32:
	bar.sync 	0;
	ret;

}
	// .globl	_Z10printstatePi
.visible .entry _Z10printstatePi(
	.param .u64 .ptr .align 1 _Z10printstatePi_param_0
)
{
	.local .align 8 .b8 	__local_depot1[16];
	.reg .b64 	%SP;
	.reg .b64 	%SPL;
	.reg .pred 	%p<2>;
	.reg .b32 	%r<16>;
	.reg .b64 	%rd<9>;

	mov.u64 	%SPL, __local_depot1;
	cvta.local.u64 	%SP, %SPL;
	ld.param.u64 	%rd1, [_Z10printstatePi_param_0];
	mov.u32 	%r3, %ctaid.x;
	mov.u32 	%r4, %ntid.x;
	mov.u32 	%r5, %tid.x;
	mad.lo.s32 	%r1, %r3, %r4, %r5;
	mov.u32 	%r6, %ctaid.y;
	mov.u32 	%r7, %ntid.y;
	mov.u32 	%r8, %tid.y;
	mad.lo.s32 	%r9, %r6, %r7, %r8;
	max.u32 	%r10, %r1, %r9;
	setp.gt.u32 	%p1, %r10, 255;
	@%p1 bra 	$L__BB1_2;
	add.u64 	%rd2, %SP, 0;
	add.u64 	%rd3, %SPL, 0;
	cvta.to.global.u64 	%rd4, %rd1;
	shl.b32 	%r11, %r9, 8;
	add.s32 	%r12, %r11, %r1;
	mul.wide.u32 	%rd5, %r12, 4;
	add.s64 	%rd6, %rd4, %rd5;
	ld.global.u32 	%r13, [%rd6];
	st.local.v2.u32 	[%rd3], {%r1, %r9};
	st.local.u32 	[%rd3+8], %r13;
	mov.u64 	%rd7, $str;
	cvta.global.u64 	%rd8, %rd7;
	{ // callseq 0, 0
	.param .b64 param0;
	st.param.b64 	[param0], %rd8;
	.param .b64 param1;
	st.param.b64 	[param1], %rd2;
	.param .b32 retval0;
	call.uni (retval0), 
	vprintf, 
	(
	param0, 
	param1
	);
	ld.param.b32 	%r14, [retval0];
	} // callseq 0
$L__BB1_2:
	bar.sync 	0;
	ret;

}


// ===== COMPILED SASS (sm_100) =====

	.target	sm_100

	.elftype	@"ET_EXEC"


//--------------------- .note.nv.tkinfo           --------------------------
	.section	.note.nv.tkinfo,"",@"SHT_NOTE"
	.sectionflags	@"SHF_NOTE_NV_TKINFO"
	.tkinfo
        /*0018*/ 	.word	0x00000002
        /*0030*/ 	.string	""
        /*0030*/ 	.string	"ptxas"
        /*0030*/ 	.string	"Cuda compilation tools, release 13.0, V13.0.88"
        /*0030*/ 	.string	"Build cuda_13.0.r13.0/compiler.36424714_0"
        /*0030*/ 	.string	"-arch sm_100 -m 64 "



//--------------------- .note.nv.cuinfo           --------------------------
	.section	.note.nv.cuinfo,"",@"SHT_NOTE"
	.sectionflags	@"SHF_NOTE_NV_CUINFO"
        /*0018*/ 	.short	0x0002
        /*001a*/ 	.short	0x0064
        /*001c*/ 	.short	0x0082
	.zero		2


//--------------------- .nv.info                  --------------------------
	.section	.nv.info,"",@"SHT_CUDA_INFO"
	.align	4


	//----- nvinfo : EIATTR_REGCOUNT
	.align		4
        /*0000*/ 	.byte	0x04, 0x2f
        /*0002*/ 	.short	(.L_11 - .L_10)
	.align		4
.L_10:
        /*0004*/ 	.word	index@(_Z6updatePidPdS0_i)
        /*0008*/ 	.word	0x00000014


	//----- nvinfo : EIATTR_FRAME_SIZE
	.align		4
.L_11:
        /*000c*/ 	.byte	0x04, 0x11
        /*000e*/ 	.short	(.L_13 - .L_12)
	.align		4
.L_12:
        /*0010*/ 	.word	index@(_Z6updatePidPdS0_i)
        /*0014*/ 	.word	0x00000000


	//----- nvinfo : EIATTR_REGCOUNT
	.align		4
.L_13:
        /*0018*/ 	.byte	0x04, 0x2f
        /*001a*/ 	.short	(.L_15 - .L_14)
	.align		4
.L_14:
        /*001c*/ 	.word	index@(_Z10printstatePi)
        /*0020*/ 	.word	0x00000018


	//----- nvinfo : EIATTR_FRAME_SIZE
	.align		4
.L_15:
        /*0024*/ 	.byte	0x04, 0x11
        /*0026*/ 	.short	(.L_17 - .L_16)
	.align		4
.L_16:
        /*0028*/ 	.word	index@(_Z10printstatePi)
        /*002c*/ 	.word	0x00000010


	//----- nvinfo : EIATTR_MIN_STACK_SIZE
	.align		4
.L_17:
        /*0030*/ 	.byte	0x04, 0x12
        /*0032*/ 	.short	(.L_19 - .L_18)
	.align		4
.L_18:
        /*0034*/ 	.word	index@(_Z10printstatePi)
        /*0038*/ 	.word	0x00000010


	//----- nvinfo : EIATTR_MIN_STACK_SIZE
	.align		4
.L_19:
        /*003c*/ 	.byte	0x04, 0x12
        /*003e*/ 	.short	(.L_21 - .L_20)
	.align		4
.L_20:
        /*0040*/ 	.word	index@(_Z6updatePidPdS0_i)
        /*0044*/ 	.word	0x00000000
.L_21:


//--------------------- .nv.compat                --------------------------
	.section	.nv.compat,"",@"SHT_CUDA_COMPAT_INFO"
	.align	4
        /*0000*/ 	.byte	0x02, 0x09, 0x00, 0x00, 0x02, 0x02, 0x01, 0x00, 0x02, 0x05, 0x05, 0x00, 0x03, 0x07, 0x01, 0x01
        /*0010*/ 	.byte	0x02, 0x03, 0x00, 0x00, 0x02, 0x06, 0x01, 0x00, 0x04, 0x0b, 0x08, 0x00, 0x01, 0x00, 0x00, 0x00
        /*0020*/ 	.byte	0x00, 0x00, 0x00, 0x00


//--------------------- .nv.info._Z10printstatePi --------------------------
	.section	.nv.info._Z10printstatePi,"",@"SHT_CUDA_INFO"
	.sectionflags	@""
	.align	4


	//----- nvinfo : EIATTR_CUDA_API_VERSION
	.align		4
        /*0000*/ 	.byte	0x04, 0x37
        /*0002*/ 	.short	(.L_23 - .L_22)
.L_22:
        /*0004*/ 	.word	0x00000082


	//----- nvinfo : EIATTR_KPARAM_INFO
	.align		4
.L_23:
        /*0008*/ 	.byte	0x04, 0x17
        /*000a*/ 	.short	(.L_25 - .L_24)
.L_24:
        /*000c*/ 	.word	0x00000000
        /*0010*/ 	.short	0x0000
        /*0012*/ 	.short	0x0000
        /*0014*/ 	.byte	0x00, 0xf5, 0x21, 0x00


	//----- nvinfo : EIATTR_SPARSE_MMA_MASK
	.align		4
.L_25:
        /*0018*/ 	.byte	0x03, 0x50
        /*001a*/ 	.short	0x0000


	//----- nvinfo : EIATTR_MAXREG_COUNT
	.align		4
        /*001c*/ 	.byte	0x03, 0x1b
        /*001e*/ 	.short	0x00ff


	//----- nvinfo : EIATTR_NUM_BARRIERS
	.align		4
        /*0020*/ 	.byte	0x02, 0x4c
        /*0022*/ 	.byte	0x01
	.zero		1


	//----- nvinfo : EIATTR_EXTERNS
	.align		4
        /*0024*/ 	.byte	0x04, 0x0f
        /*0026*/ 	.short	(.L_27 - .L_26)


	//   ....[0]....
	.align		4
.L_26:
        /*0028*/ 	.word	index@(vprintf)


	//----- nvinfo : EIATTR_MERCURY_ISA_VERSION
	.align		4
.L_27:
        /*002c*/ 	.byte	0x03, 0x5f
        /*002e*/ 	.short	0x0101


	//----- nvinfo : EIATTR_VRC_CTA_INIT_COUNT
	.align		4
        /*0030*/ 	.byte	0x02, 0x4a
	.zero		1
	.zero		1


	//----- nvinfo : EIATTR_SYSCALL_OFFSETS
	.align		4
        /*0034*/ 	.byte	0x04, 0x46
        /*0036*/ 	.short	(.L_29 - .L_28)


	//   ....[0]....
.L_28:
        /*0038*/ 	.word	0x000001e0


	//----- nvinfo : EIATTR_EXIT_INSTR_OFFSETS
	.align		4
.L_29:
        /*003c*/ 	.byte	0x04, 0x1c
        /*003e*/ 	.short	(.L_31 - .L_30)


	//   ....[0]....
.L_30:
        /*0040*/ 	.word	0x00000210


	//----- nvinfo : EIATTR_CRS_STACK_SIZE
	.align		4
.L_31:
        /*0044*/ 	.byte	0x04, 0x1e
        /*0046*/ 	.short	(.L_33 - .L_32)
.L_32:
        /*0048*/ 	.word	0x00000000


	//----- nvinfo : EIATTR_CBANK_PARAM_SIZE
	.align		4
.L_33:
        /*004c*/ 	.byte	0x03, 0x19
        /*004e*/ 	.short	0x0008


	//----- nvinfo : EIATTR_PARAM_CBANK
	.align		4
        /*0050*/ 	.byte	0x04, 0x0a
        /*0052*/ 	.short	(.L_35 - .L_34)
	.align		4
.L_34:
        /*0054*/ 	.word	index@(.nv.constant0._Z10printstatePi)
        /*0058*/ 	.short	0x0380
        /*005a*/ 	.short	0x0008


	//----- nvinfo : EIATTR_SW_WAR
	.align		4
.L_35:
        /*005c*/ 	.byte	0x04, 0x36
        /*005e*/ 	.short	(.L_37 - .L_36)
.L_36:
        /*0060*/ 	.word	0x00000008
.L_37:


//--------------------- .nv.info._Z6updatePidPdS0_i --------------------------
	.section	.nv.info._Z6updatePidPdS0_i,"",@"SHT_CUDA_INFO"
	.sectionflags	@""
	.align	4


	//----- nvinfo : EIATTR_CUDA_API_VERSION
	.align		4
        /*0000*/ 	.byte	0x04, 0x37
        /*0002*/ 	.short	(.L_39 - .L_38)
.L_38:
        /*0004*/ 	.word	0x00000082


	//----- nvinfo : EIATTR_KPARAM_INFO
	.align		4
.L_39:
        /*0008*/ 	.byte	0x04, 0x17
        /*000a*/ 	.short	(.L_41 - .L_40)
.L_40:
        /*000c*/ 	.word	0x00000000
        /*0010*/ 	.short	0x0004
        /*0012*/ 	.short	0x0020
        /*0014*/ 	.byte	0x00, 0xf0, 0x11, 0x00


	//----- nvinfo : EIATTR_KPARAM_INFO
	.align		4
.L_41:
        /*0018*/ 	.byte	0x04, 0x17
        /*001a*/ 	.short	(.L_43 - .L_42)
.L_42:
        /*001c*/ 	.word	0x00000000
        /*0020*/ 	.short	0x0003
        /*0022*/ 	.short	0x0018
        /*0024*/ 	.byte	0x00, 0xf5, 0x21, 0x00


	//----- nvinfo : EIATTR_KPARAM_INFO
	.align		4
.L_43:
        /*0028*/ 	.byte	0x04, 0x17
        /*002a*/ 	.short	(.L_45 - .L_44)
.L_44:
        /*002c*/ 	.word	0x00000000
        /*0030*/ 	.short	0x0002
        /*0032*/ 	.short	0x0010
        /*0034*/ 	.byte	0x00, 0xf5, 0x21, 0x00


	//----- nvinfo : EIATTR_KPARAM_INFO
	.align		4
.L_45:
        /*0038*/ 	.byte	0x04, 0x17
        /*003a*/ 	.short	(.L_47 - .L_46)
.L_46:
        /*003c*/ 	.word	0x00000000
        /*0040*/ 	.short	0x0001
        /*0042*/ 	.short	0x0008
        /*0044*/ 	.byte	0x00, 0xf0, 0x21, 0x00


	//----- nvinfo : EIATTR_KPARAM_INFO
	.align		4
.L_47:
        /*0048*/ 	.byte	0x04, 0x17
        /*004a*/ 	.short	(.L_49 - .L_48)
.L_48:
        /*004c*/ 	.word	0x00000000
        /*0050*/ 	.short	0x0000
        /*0052*/ 	.short	0x0000
        /*0054*/ 	.byte	0x00, 0xf5, 0x21, 0x00


	//----- nvinfo : EIATTR_SPARSE_MMA_MASK
	.align		4
.L_49:
        /*0058*/ 	.byte	0x03, 0x50
        /*005a*/ 	.short	0x0000


	//----- nvinfo : EIATTR_MAXREG_COUNT
	.align		4
        /*005c*/ 	.byte	0x03, 0x1b
        /*005e*/ 	.short	0x00ff


	//----- nvinfo : EIATTR_NUM_BARRIERS
	.align		4
        /*0060*/ 	.byte	0x02, 0x4c
        /*0062*/ 	.byte	0x01
	.zero		1


	//----- nvinfo : EIATTR_MERCURY_ISA_VERSION
	.align		4
        /*0064*/ 	.byte	0x03, 0x5f
        /*0066*/ 	.short	0x0101


	//----- nvinfo : EIATTR_VRC_CTA_INIT_COUNT
	.align		4
        /*0068*/ 	.byte	0x02, 0x4a
	.zero		1
	.zero		1


	//----- nvinfo : EIATTR_EXIT_INSTR_OFFSETS
	.align		4
        /*006c*/ 	.byte	0x04, 0x1c
        /*006e*/ 	.short	(.L_51 - .L_50)


	//   ....[0]....
.L_50:
        /*0070*/ 	.word	0x00001070


	//----- nvinfo : EIATTR_CRS_STACK_SIZE
	.align		4
.L_51:
        /*0074*/ 	.byte	0x04, 0x1e
        /*0076*/ 	.short	(.L_53 - .L_52)
.L_52:
        /*0078*/ 	.word	0x00000000


	//----- nvinfo : EIATTR_CBANK_PARAM_SIZE
	.align		4
.L_53:
        /*007c*/ 	.byte	0x03, 0x19
        /*007e*/ 	.short	0x0024


	//----- nvinfo : EIATTR_PARAM_CBANK
	.align		4
        /*0080*/ 	.byte	0x04, 0x0a
        /*0082*/ 	.short	(.L_55 - .L_54)
	.align		4
.L_54:
        /*0084*/ 	.word	index@(.nv.constant0._Z6updatePidPdS0_i)
        /*0088*/ 	.short	0x0380
        /*008a*/ 	.short	0x0024


	//----- nvinfo : EIATTR_SW_WAR
	.align		4
.L_55:
        /*008c*/ 	.byte	0x04, 0x36
        /*008e*/ 	.short	(.L_57 - .L_56)
.L_56:
        /*0090*/ 	.word	0x00000008
.L_57:


//--------------------- .nv.callgraph             --------------------------
	.section	.nv.callgraph,"",@"SHT_CUDA_CALLGRAPH"
	.align	4
	.sectionentsize	8
	.align		4
        /*0000*/ 	.word	0x00000000
	.align		4
        /*0004*/ 	.word	0xffffffff
	.align		4
        /*0008*/ 	.word	index@(_Z10printstatePi)
	.align		4
        /*000c*/ 	.word	index@(vprintf)
	.align		4
        /*0010*/ 	.word	0x00000000
	.align		4
        /*0014*/ 	.word	0xfffffffe
	.align		4
        /*0018*/ 	.word	0x00000000
	.align		4
        /*001c*/ 	.word	0xfffffffd
	.align		4
        /*0020*/ 	.word	0x00000000
	.align		4
        /*0024*/ 	.word	0xfffffffc


//--------------------- .nv.constant4             --------------------------
	.section	.nv.constant4,"a",@progbits
	.align	8
	.align		8
.nv.constant4:
        /*0000*/ 	.dword	vprintf
	.align		8
        /*0008*/ 	.dword	precalc_xorwow_matrix
	.align		8
        /*0010*/ 	.dword	precalc_xorwow_offset_matrix
	.align		8
        /*0018*/ 	.dword	mrg32k3aM1
	.align		8
        /*0020*/ 	.dword	mrg32k3aM2
	.align		8
        /*0028*/ 	.dword	mrg32k3aM1SubSeq
	.align		8
        /*0030*/ 	.dword	mrg32k3aM2SubSeq
	.align		8
        /*0038*/ 	.dword	mrg32k3aM1Seq
	.align		8
        /*0040*/ 	.dword	mrg32k3aM2Seq
	.align		8
        /*0048*/ 	.dword	$str


//--------------------- .nv.constant3             --------------------------
	.section	.nv.constant3,"a",@progbits
	.align	8
.nv.constant3:
	.type		__cr_lgamma_table,@object
	.size		__cr_lgamma_table,(.L_8 - __cr_lgamma_table)
__cr_lgamma_table:
        /*0000*/ 	.byte	0x00, 0x00, 0x00, 0x00, 0x00, 0x00, 0x00, 0x00, 0x00, 0x00, 0x00, 0x00, 0x00, 0x00, 0x00, 0x00
        /*0010*/ 	.byte	0xef, 0x39, 0xfa, 0xfe, 0x42, 0x2e, 0xe6, 0x3f, 0x02, 0x20, 0x2a, 0xfa, 0x0b, 0xab, 0xfc, 0x3f
        /*0020*/ 	.byte	0xf9, 0x2c, 0x92, 0x7c, 0xa7, 0x6c, 0x09, 0x40, 0xc9, 0x79, 0x44, 0x3c, 0x64, 0x26, 0x13, 0x40
        /*0030*/ 	.byte	0xca, 0x01, 0xcf, 0x3a, 0x27, 0x51, 0x1a, 0x40, 0x30, 0xcc, 0x2d, 0xf3, 0xe1, 0x0c, 0x21, 0x40
        /*0040*/ 	.byte	0x0d, 0xb7, 0xfc, 0x82, 0x8e, 0x35, 0x25, 0x40
.L_8:


//--------------------- .text._Z10printstatePi    --------------------------
	.section	.text._Z10printstatePi,"ax",@progbits
	.align	128
        .global         _Z10printstatePi
        .type           _Z10printstatePi,@function
        .size           _Z10printstatePi,(.L_x_25 - _Z10printstatePi)
        .other          _Z10printstatePi,@"STO_CUDA_ENTRY STV_DEFAULT"
_Z10printstatePi:
.text._Z10printstatePi:
[----:B------:R-:W0:Y:S01]  /*0000*/  LDC R1, c[0x0][0x37c] ;  /* 0x0000df00ff017b82 */ /* 0x000e220000000800 */
[----:B------:R-:W1:Y:S01]  /*0010*/  S2R R3, SR_TID.X ;  /* 0x0000000000037919 */ /* 0x000e620000002100 */
[----:B------:R-:W2:Y:S06]  /*0020*/  LDCU UR5, c[0x0][0x2fc] ;  /* 0x00005f80ff0577ac */ /* 0x000eac0008000800 */
[----:B------:R-:W1:Y:S01]  /*0030*/  S2UR UR6, SR_CTAID.X ;  /* 0x00000000000679c3 */ /* 0x000e620000002500 */
[----:B0-----:R-:W-:Y:S01]  /*0040*/  VIADD R1, R1, 0xfffffff0 ;  /* 0xfffffff001017836 */ /* 0x001fe20000000000 */
[----:B------:R-:W0:Y:S01]  /*0050*/  S2R R5, SR_TID.Y ;  /* 0x0000000000057919 */ /* 0x000e220000002200 */
[----:B------:R-:W3:Y:S05]  /*0060*/  LDCU UR4, c[0x0][0x2f8] ;  /* 0x00005f00ff0477ac */ /* 0x000eea0008000800 */
[----:B------:R-:W1:Y:S08]  /*0070*/  LDC R2, c[0x0][0x360] ;  /* 0x0000d800ff027b82 */ /* 0x000e700000000800 */
[----:B------:R-:W0:Y:S01]  /*0080*/  S2UR UR7, SR_CTAID.Y ;  /* 0x00000000000779c3 */ /* 0x000e220000002600 */
[----:B---3--:R-:W-:-:S07]  /*0090*/  IADD3 R6, P1, PT, R1, UR4, RZ ;  /* 0x0000000401067c10 */ /* 0x008fce000ff3e0ff */
[----:B------:R-:W0:Y:S01]  /*00a0*/  LDC R0, c[0x0][0x364] ;  /* 0x0000d900ff007b82 */ /* 0x000e220000000800 */
[----:B--2---:R-:W-:Y:S01]  /*00b0*/  IADD3.X R7, PT, PT, RZ, UR5, RZ, P1, !PT ;  /* 0x00000005ff077c10 */ /* 0x004fe20008ffe4ff */
[----:B-1----:R-:W-:Y:S02]  /*00c0*/  IMAD R2, R2, UR6, R3 ;  /* 0x0000000602027c24 */ /* 0x002fe4000f8e0203 */
[----:B0-----:R-:W-:-:S05]  /*00d0*/  IMAD R3, R0, UR7, R5 ;  /* 0x0000000700037c24 */ /* 0x001fca000f8e0205 */
[----:B------:R-:W-:-:S04]  /*00e0*/  VIMNMX.U32 R0, PT, PT, R2, R3, !PT ;  /* 0x0000000302007248 */ /* 0x000fc80007fe0000 */
[----:B------:R-:W-:-:S13]  /*00f0*/  ISETP.GT.U32.AND P0, PT, R0, 0xff, PT ;  /* 0x000000ff0000780c */ /* 0x000fda0003f04070 */
[----:B------:R-:W-:Y:S05]  /*0100*/  @P0 BRA `(.L_x_0) ;  /* 0x0000000000380947 */ /* 0x000fea0003800000 */
[----:B------:R-:W0:Y:S01]  /*0110*/  LDC.64 R8, c[0x0][0x380] ;  /* 0x0000e000ff087b82 */ /* 0x000e220000000a00 */
[----:B------:R-:W1:Y:S01]  /*0120*/  LDCU.64 UR4, c[0x0][0x358] ;  /* 0x00006b00ff0477ac */ /* 0x000e620008000a00 */
[----:B------:R-:W-:-:S04]  /*0130*/  IMAD R5, R3, 0x100, R2 ;  /* 0x0000010003057824 */ /* 0x000fc800078e0202 */
[----:B0-----:R-:W-:-:S06]  /*0140*/  IMAD.WIDE.U32 R8, R5, 0x4, R8 ;  /* 0x0000000405087825 */ /* 0x001fcc00078e0008 */
[----:B-1----:R-:W2:Y:S01]  /*0150*/  LDG.E R8, desc[UR4][R8.64] ;  /* 0x0000000408087981 */ /* 0x002ea2000c1e1900 */
[----:B------:R-:W-:Y:S01]  /*0160*/  MOV R0, 0x0 ;  /* 0x0000000000007802 */ /* 0x000fe20000000f00 */
[----:B------:R-:W0:Y:S02]  /*0170*/  LDCU.64 UR4, c[0x4][0x48] ;  /* 0x01000900ff0477ac */ /* 0x000e240008000a00 */
[----:B------:R1:W-:Y:S01]  /*0180*/  STL.64 [R1], R2 ;  /* 0x0000000201007387 */ /* 0x0003e20000100a00 */
[----:B------:R1:W3:Y:S01]  /*0190*/  LDC.64 R10, c[0x4][R0] ;  /* 0x01000000000a7b82 */ /* 0x0002e20000000a00 */
[----:B0-----:R-:W-:Y:S01]  /*01a0*/  MOV R4, UR4 ;  /* 0x0000000400047c02 */ /* 0x001fe20008000f00 */
[----:B------:R-:W-:Y:S01]  /*01b0*/  IMAD.U32 R5, RZ, RZ, UR5 ;  /* 0x00000005ff057e24 */ /* 0x000fe2000f8e00ff */
[----:B--23--:R1:W-:Y:S06]  /*01c0*/  STL [R1+0x8], R8 ;  /* 0x0000080801007387 */ /* 0x00c3ec0000100800 */
[----:B------:R-:W-:-:S07]  /*01d0*/  LEPC R20, `(.L_x_0) ;  /* 0x000000001014794e */ /* 0x000fce0000000000 */
[----:B-1----:R-:W-:Y:S05]  /*01e0*/  CALL.ABS.NOINC R10 ;  /* 0x000000000a007343 */ /* 0x002fea0003c00000 */
.L_x_0:
[----:B------:R-:W-:Y:S05]  /*01f0*/  WARPSYNC.ALL ;  /* 0x0000000000007948 */ /* 0x000fea0003800000 */
[----:B------:R-:W-:Y:S06]  /*0200*/  BAR.SYNC.DEFER_BLOCKING 0x0 ;  /* 0x0000000000007b1d */ /* 0x000fec0000010000 */
[----:B------:R-:W-:Y:S05]  /*0210*/  EXIT ;  /* 0x000000000000794d */ /* 0x000fea0003800000 */
.L_x_1:
[----:B------:R-:W-:-:S00]  /*0220*/  BRA `(.L_x_1) ;  /* 0xfffffffc00fc7947 */ /* 0x000fc0000383ffff */
[----:B------:R-:W-:-:S00]  /*0230*/  NOP ;  /* 0x0000000000007918 */ /* 0x000fc00000000000 */
        /* <DEDUP_REMOVED lines=12> */
.L_x_25:


//--------------------- .text._Z6updatePidPdS0_i  --------------------------
	.section	.text._Z6updatePidPdS0_i,"ax",@progbits
	.align	128
        .global         _Z6updatePidPdS0_i
        .type           _Z6updatePidPdS0_i,@function
        .size           _Z6updatePidPdS0_i,(.L_x_26 - _Z6updatePidPdS0_i)
        .other          _Z6updatePidPdS0_i,@"STO_CUDA_ENTRY STV_DEFAULT"
_Z6updatePidPdS0_i:
.text._Z6updatePidPdS0_i:
[----:B------:R-:W-:Y:S01]  /*0000*/  LDC R1, c[0x0][0x37c] ;  /* 0x0000df00ff017b82 */ /* 0x000fe20000000800 */
[----:B------:R-:W0:Y:S07]  /*0010*/  S2R R14, SR_TID.X ;  /* 0x00000000000e7919 */ /* 0x000e2e0000002100 */
[----:B------:R-:W0:Y:S01]  /*0020*/  S2UR UR4, SR_CTAID.X ;  /* 0x00000000000479c3 */ /* 0x000e220000002500 */
[----:B------:R-:W1:Y:S07]  /*0030*/  S2R R8, SR_TID.Y ;  /* 0x0000000000087919 */ /* 0x000e6e0000002200 */
[----:B------:R-:W-:Y:S08]  /*0040*/  BAR.SYNC.DEFER_BLOCKING 0x0 ;  /* 0x0000000000007b1d */ /* 0x000ff00000010000 */
[----:B------:R-:W0:Y:S08]  /*0050*/  LDC R5, c[0x0][0x360] ;  /* 0x0000d800ff057b82 */ /* 0x000e300000000800 */
[----:B------:R-:W1:Y:S08]  /*0060*/  S2UR UR6, SR_CTAID.Y ;  /* 0x00000000000679c3 */ /* 0x000e700000002600 */
[----:B------:R-:W1:Y:S08]  /*0070*/  LDC R3, c[0x0][0x364] ;  /* 0x0000d900ff037b82 */ /* 0x000e700000000800 */
[----:B------:R-:W2:Y:S01]  /*0080*/  LDC.64 R6, c[0x0][0x380] ;  /* 0x0000e000ff067b82 */ /* 0x000ea20000000a00 */
[----:B0-----:R-:W-:Y:S01]  /*0090*/  IMAD R5, R5, UR4, R14 ;  /* 0x0000000405057c24 */ /* 0x001fe2000f8e020e */
[----:B------:R-:W0:Y:S04]  /*00a0*/  LDCU.64 UR4, c[0x0][0x358] ;  /* 0x00006b00ff0477ac */ /* 0x000e280008000a00 */
[----:B------:R-:W-:Y:S01]  /*00b0*/  ISETP.NE.AND P0, PT, R5, RZ, PT ;  /* 0x000000ff0500720c */ /* 0x000fe20003f05270 */
[----:B-1----:R-:W-:-:S04]  /*00c0*/  IMAD R12, R3, UR6, R8 ;  /* 0x00000006030c7c24 */ /* 0x002fc8000f8e0208 */
[----:B------:R-:W-:-:S08]  /*00d0*/  IMAD R0, R12, 0x100, R5 ;  /* 0x000001000c007824 */ /* 0x000fd000078e0205 */
[----:B--2---:R-:W-:-:S04]  /*00e0*/  @!P0 IMAD.WIDE.U32 R10, R0, 0x4, R6 ;  /* 0x00000004000a8825 */ /* 0x004fc800078e0006 */
[----:B------:R-:W-:Y:S02]  /*00f0*/  IMAD.WIDE R2, R0, 0x4, R6 ;  /* 0x0000000400027825 */ /* 0x000fe400078e0206 */
[----:B0-----:R-:W2:Y:S04]  /*0100*/  @!P0 LDG.E R11, desc[UR4][R10.64+0x3fc] ;  /* 0x0003fc040a0b8981 */ /* 0x001ea8000c1e1900 */
[----:B------:R-:W3:Y:S01]  /*0110*/  LDG.E R9, desc[UR4][R2.64] ;  /* 0x0000000402097981 */ /* 0x000ee2000c1e1900 */
[----:B------:R-:W-:Y:S01]  /*0120*/  MOV R4, 0x400 ;  /* 0x0000040000047802 */ /* 0x000fe20000000f00 */
[----:B------:R-:W-:Y:S04]  /*0130*/  BSSY.RECONVERGENT B1, `(.L_x_2) ;  /* 0x000001a000017945 */ /* 0x000fe80003800200 */
[----:B------:R-:W-:Y:S01]  /*0140*/  BSSY.RELIABLE B0, `(.L_x_3) ;  /* 0x0000016000007945 */ /* 0x000fe20003800100 */
[----:B------:R-:W0:Y:S02]  /*0150*/  S2R R13, SR_CgaCtaId ;  /* 0x00000000000d7919 */ /* 0x000e240000008800 */
[----:B0-----:R-:W-:-:S05]  /*0160*/  LEA R13, R13, R4, 0x18 ;  /* 0x000000040d0d7211 */ /* 0x001fca00078ec0ff */
[--C-:B------:R-:W-:Y:S02]  /*0170*/  IMAD R15, R14, 0x48, R13.reuse ;  /* 0x000000480e0f7824 */ /* 0x100fe400078e020d */
[C---:B------:R-:W-:Y:S02]  /*0180*/  IMAD R13, R8.reuse, 0x4, R13 ;  /* 0x00000004080d7824 */ /* 0x040fe400078e020d */
[----:B------:R-:W-:-:S05]  /*0190*/  IMAD R4, R8, 0x4, R15 ;  /* 0x0000000408047824 */ /* 0x000fca00078e020f */
[----:B--2---:R0:W-:Y:S04]  /*01a0*/  @!P0 STS [R4+0x4], R11 ;  /* 0x0000040b04008388 */ /* 0x0041e80000000800 */
[----:B---3--:R0:W-:Y:S01]  /*01b0*/  STS [R4+0x4c], R9 ;  /* 0x00004c0904007388 */ /* 0x0081e20000000800 */
[----:B------:R-:W-:Y:S05]  /*01c0*/  @!P0 BRA `(.L_x_4) ;  /* 0x0000000000288947 */ /* 0x000fea0003800000 */
[----:B------:R-:W-:Y:S02]  /*01d0*/  ISETP.NE.AND P1, PT, R5, 0xff, PT ;  /* 0x000000ff0500780c */ /* 0x000fe40003f25270 */
[----:B------:R-:W-:-:S11]  /*01e0*/  ISETP.NE.AND P0, PT, R14, RZ, PT ;  /* 0x000000ff0e00720c */ /* 0x000fd60003f05270 */
[----:B0-----:R-:W-:Y:S02]  /*01f0*/  @!P1 VIADD R9, R0, 0xffffff01 ;  /* 0xffffff0100099836 */ /* 0x001fe40000000000 */
[----:B------:R-:W2:Y:S02]  /*0200*/  @!P0 LDG.E R10, desc[UR4][R2.64+-0x4] ;  /* 0xfffffc04020a8981 */ /* 0x000ea4000c1e1900 */
[----:B------:R-:W-:-:S06]  /*0210*/  @!P1 IMAD.WIDE.U32 R6, R9, 0x4, R6 ;  /* 0x0000000409069825 */ /* 0x000fcc00078e0006 */
[----:B------:R-:W3:Y:S01]  /*0220*/  @!P1 LDG.E R7, desc[UR4][R6.64] ;  /* 0x0000000406079981 */ /* 0x000ee2000c1e1900 */
[----:B------:R-:W-:Y:S05]  /*0230*/  @!P1 BREAK.RELIABLE B0 ;  /* 0x0000000000009942 */ /* 0x000fea0003800100 */
[----:B--2---:R1:W-:Y:S04]  /*0240*/  @!P0 STS [R13+0x4], R10 ;  /* 0x0000040a0d008388 */ /* 0x0043e80000000800 */
[----:B---3--:R1:W-:Y:S01]  /*0250*/  @!P1 STS [R4+0x94], R7 ;  /* 0x0000940704009388 */ /* 0x0083e20000000800 */
[----:B------:R-:W-:Y:S05]  /*0260*/  @!P1 BRA `(.L_x_5) ;  /* 0x0000000000189947 */ /* 0x000fea0003800000 */
.L_x_4:
[----:B------:R-:W-:-:S13]  /*0270*/  ISETP.NE.AND P0, PT, R14, 0xf, PT ;  /* 0x0000000f0e00780c */ /* 0x000fda0003f05270 */
[----:B------:R-:W-:Y:S05]  /*0280*/  @P0 BREAK.RELIABLE B0 ;  /* 0x0000000000000942 */ /* 0x000fea0003800100 */
[----:B------:R-:W-:Y:S05]  /*0290*/  @P0 BRA `(.L_x_5) ;  /* 0x00000000000c0947 */ /* 0x000fea0003800000 */
[----:B------:R-:W-:Y:S05]  /*02a0*/  BSYNC.RELIABLE B0 ;  /* 0x0000000000007941 */ /* 0x000fea0003800100 */
.L_x_3:
[----:B------:R-:W2:Y:S04]  /*02b0*/  LDG.E R6, desc[UR4][R2.64+0x4] ;  /* 0x0000040402067981 */ /* 0x000ea8000c1e1900 */
[----:B--2---:R2:W-:Y:S02]  /*02c0*/  STS [R13+0x4cc], R6 ;  /* 0x0004cc060d007388 */ /* 0x0045e40000000800 */
.L_x_5:
[----:B------:R-:W-:Y:S05]  /*02d0*/  BSYNC.RECONVERGENT B1 ;  /* 0x0000000000017941 */ /* 0x000fea0003800200 */
.L_x_2:
[----:B------:R-:W-:Y:S05]  /*02e0*/  WARPSYNC.ALL ;  /* 0x0000000000007948 */ /* 0x000fea0003800000 */
[----:B------:R-:W-:Y:S01]  /*02f0*/  ISETP.NE.AND P0, PT, R12, RZ, PT ;  /* 0x000000ff0c00720c */ /* 0x000fe20003f05270 */
[----:B------:R-:W-:Y:S04]  /*0300*/  BSSY.RECONVERGENT B2, `(.L_x_6) ;  /* 0x0000014000027945 */ /* 0x000fe80003800200 */
[----:B------:R-:W-:Y:S08]  /*0310*/  BSSY.RELIABLE B1, `(.L_x_7) ;  /* 0x0000010000017945 */ /* 0x000ff00003800100 */
[----:B------:R-:W-:Y:S05]  /*0320*/  @P0 BRA `(.L_x_8) ;  /* 0x00000000000c0947 */ /* 0x000fea0003800000 */
[----:B-1----:R-:W3:Y:S04]  /*0330*/  LDG.E R7, desc[UR4][R2.64+0x3fc00] ;  /* 0x03fc000402077981 */ /* 0x002ee8000c1e1900 */
[----:B---3--:R3:W-:Y:S01]  /*0340*/  STS [R4+0x48], R7 ;  /* 0x0000480704007388 */ /* 0x0087e20000000800 */
[----:B------:R-:W-:Y:S05]  /*0350*/  BRA `(.L_x_9) ;  /* 0x0000000000207947 */ /* 0x000fea0003800000 */
.L_x_8:
[----:B------:R-:W-:Y:S02]  /*0360*/  ISETP.NE.AND P0, PT, R8, RZ, PT ;  /* 0x000000ff0800720c */ /* 0x000fe40003f05270 */
[----:B------:R-:W-:-:S11]  /*0370*/  ISETP.NE.AND P1, PT, R12, 0xff, PT ;  /* 0x000000ff0c00780c */ /* 0x000fd60003f25270 */
[----:B--2---:R-:W2:Y:S04]  /*0380*/  @!P0 LDG.E R6, desc[UR4][R2.64+-0x400] ;  /* 0xfffc000402068981 */ /* 0x004ea8000c1e1900 */
[----:B-1----:R-:W3:Y:S01]  /*0390*/  @!P1 LDG.E R7, desc[UR4][R2.64+-0x3fc00] ;  /* 0xfc04000402079981 */ /* 0x002ee2000c1e1900 */
[----:B------:R-:W-:Y:S05]  /*03a0*/  @!P1 BREAK.RELIABLE B1 ;  /* 0x0000000000019942 */ /* 0x000fea0003800100 */
[----:B--2---:R1:W-:Y:S04]  /*03b0*/  @!P0 STS [R15+0x48], R6 ;  /* 0x000048060f008388 */ /* 0x0043e80000000800 */
[----:B---3--:R1:W-:Y:S01]  /*03c0*/  @!P1 STS [R4+0x50], R7 ;  /* 0x0000500704009388 */ /* 0x0083e20000000800 */
[----:B------:R-:W-:Y:S05]  /*03d0*/  @!P1 BRA `(.L_x_10) ;  /* 0x0000000000189947 */ /* 0x000fea0003800000 */
.L_x_9:
[----:B------:R-:W-:-:S13]  /*03e0*/  ISETP.NE.AND P0, PT, R8, 0xf, PT ;  /* 0x0000000f0800780c */ /* 0x000fda0003f05270 */
[----:B------:R-:W-:Y:S05]  /*03f0*/  @P0 BREAK.RELIABLE B1 ;  /* 0x0000000000010942 */ /* 0x000fea0003800100 */
[----:B------:R-:W-:Y:S05]  /*0400*/  @P0 BRA `(.L_x_10) ;  /* 0x00000000000c0947 */ /* 0x000fea0003800000 */
[----:B------:R-:W-:Y:S05]  /*0410*/  BSYNC.RELIABLE B1 ;  /* 0x0000000000017941 */ /* 0x000fea0003800100 */
.L_x_7:
[----:B-12---:R-:W2:Y:S04]  /*0420*/  LDG.E R6, desc[UR4][R2.64+0x400] ;  /* 0x0004000402067981 */ /* 0x006ea8000c1e1900 */
[----:B--2---:R4:W-:Y:S02]  /*0430*/  STS [R15+0x8c], R6 ;  /* 0x00008c060f007388 */ /* 0x0049e40000000800 */
.L_x_10:
[----:B------:R-:W-:Y:S05]  /*0440*/  BSYNC.RECONVERGENT B2 ;  /* 0x0000000000027941 */ /* 0x000fea0003800200 */
.L_x_6:
[----:B------:R-:W-:Y:S05]  /*0450*/  WARPSYNC.ALL ;  /* 0x0000000000007948 */ /* 0x000fea0003800000 */
[----:B-1234-:R-:W1:Y:S01]  /*0460*/  LDC.64 R6, c[0x0][0x390] ;  /* 0x0000e400ff067b82 */ /* 0x01ee620000000a00 */
[----:B------:R-:W-:-:S04]  /*0470*/  LOP3.LUT R5, R5, 0x1, RZ, 0xc0, !PT ;  /* 0x0000000105057812 */ /* 0x000fc800078ec0ff */
[----:B------:R-:W-:Y:S01]  /*0480*/  ISETP.NE.U32.AND P0, PT, R5, 0x1, PT ;  /* 0x000000010500780c */ /* 0x000fe20003f05070 */
[----:B------:R-:W-:Y:S01]  /*0490*/  BSSY.RECONVERGENT B2, `(.L_x_11) ;  /* 0x0000057000027945 */ /* 0x000fe20003800200 */
[----:B-1----:R-:W-:-:S06]  /*04a0*/  IMAD.WIDE R6, R0, 0x8, R6 ;  /* 0x0000000800067825 */ /* 0x002fcc00078e0206 */
[----:B------:R-:W5:Y:S01]  /*04b0*/  LDG.E.64 R6, desc[UR4][R6.64] ;  /* 0x0000000406067981 */ /* 0x000f62000c1e1b00 */
[----:B------:R-:W-:Y:S06]  /*04c0*/  BAR.SYNC.DEFER_BLOCKING 0x0 ;  /* 0x0000000000007b1d */ /* 0x000fec0000010000 */
[----:B------:R-:W-:Y:S05]  /*04d0*/  @!P0 BRA `(.L_x_12) ;  /* 0x0000000400488947 */ /* 0x000fea0003800000 */
[----:B------:R-:W-:Y:S01]  /*04e0*/  LDS R8, [R4+0x4] ;  /* 0x0000040004087984 */ /* 0x000fe20000000800 */
[----:B------:R-:W-:Y:S03]  /*04f0*/  BSSY.RELIABLE B3, `(.L_x_13) ;  /* 0x000004e000037945 */ /* 0x000fe60003800100 */
[----:B0-----:R-:W-:Y:S04]  /*0500*/  LDS R9, [R4+0x94] ;  /* 0x0000940004097984 */ /* 0x001fe80000000800 */
[----:B------:R-:W0:Y:S04]  /*0510*/  LDS R10, [R4+0x48] ;  /* 0x00004800040a7984 */ /* 0x000e280000000800 */
[----:B------:R-:W1:Y:S04]  /*0520*/  LDS R11, [R4+0x50] ;  /* 0x00005000040b7984 */ /* 0x000e680000000800 */
[----:B------:R-:W2:Y:S01]  /*0530*/  LDS R5, [R4+0x4c] ;  /* 0x00004c0004057984 */ /* 0x000ea20000000800 */
[----:B0-----:R-:W-:-:S05]  /*0540*/  IADD3 R8, PT, PT, R10, R9, R8 ;  /* 0x000000090a087210 */ /* 0x001fca0007ffe008 */
[----:B-1----:R-:W-:-:S04]  /*0550*/  IMAD.IADD R8, R11, 0x1, R8 ;  /* 0x000000010b087824 */ /* 0x002fc800078e0208 */
[----:B--2---:R-:W-:-:S04]  /*0560*/  IMAD R12, R5, R8, RZ ;  /* 0x00000008050c7224 */ /* 0x004fc800078e02ff */
[----:B------:R-:W-:Y:S01]  /*0570*/  I2F.F64 R10, R12 ;  /* 0x0000000c000a7312 */ /* 0x000fe20000201c00 */
[----:B------:R-:W-:-:S07]  /*0580*/  IADD3 R8, PT, PT, -R12, RZ, RZ ;  /* 0x000000ff0c087210 */ /* 0x000fce0007ffe1ff */
[----:B------:R-:W0:Y:S02]  /*0590*/  I2F.F64 R8, R8 ;  /* 0x0000000800087312 */ /* 0x000e240000201c00 */
[----:B0-----:R-:W-:-:S08]  /*05a0*/  DADD R10, R10, -R8 ;  /* 0x000000000a0a7229 */ /* 0x001fd00000000808 */
[----:B------:R-:W-:-:S14]  /*05b0*/  DSETP.GEU.AND P0, PT, R10, RZ, PT ;  /* 0x000000ff0a00722a */ /* 0x000fdc0003f0e000 */
[----:B------:R-:W-:Y:S05]  /*05c0*/  @!P0 BRA `(.L_x_14) ;  /* 0x0000000400008947 */ /* 0x000fea0003800000 */
[----:B------:R-:W0:Y:S01]  /*05d0*/  LDCU.64 UR6, c[0x0][0x388] ;  /* 0x00007100ff0677ac */ /* 0x000e220008000a00 */
[----:B------:R-:W-:Y:S01]  /*05e0*/  IMAD.MOV.U32 R12, RZ, RZ, 0x652b82fe ;  /* 0x652b82feff0c7424 */ /* 0x000fe200078e00ff */
[----:B------:R-:W-:Y:S01]  /*05f0*/  BSSY.RECONVERGENT B4, `(.L_x_15) ;  /* 0x000003a000047945 */ /* 0x000fe20003800200 */
[----:B------:R-:W-:Y:S01]  /*0600*/  IMAD.MOV.U32 R13, RZ, RZ, 0x3ff71547 ;  /* 0x3ff71547ff0d7424 */ /* 0x000fe200078e00ff */
[----:B0-----:R-:W-:Y:S01]  /*0610*/  DMUL R10, R10, -UR6 ;  /* 0x800000060a0a7c28 */ /* 0x001fe20008000000 */
[----:B------:R-:W-:Y:S01]  /*0620*/  UMOV UR6, 0xfefa39ef ;  /* 0xfefa39ef00067882 */ /* 0x000fe20000000000 */
[----:B------:R-:W-:-:S06]  /*0630*/  UMOV UR7, 0x3fe62e42 ;  /* 0x3fe62e4200077882 */ /* 0x000fcc0000000000 */
[----:B------:R-:W-:Y:S02]  /*0640*/  DFMA R12, R10, R12, 6.75539944105574400000e+15 ;  /* 0x433800000a0c742b */ /* 0x000fe4000000000c */
[----:B------:R-:W-:-:S06]  /*0650*/  FSETP.GEU.AND P0, PT, |R11|, 4.1917929649353027344, PT ;  /* 0x4086232b0b00780b */ /* 0x000fcc0003f0e200 */
[----:B------:R-:W-:-:S08]  /*0660*/  DADD R14, R12, -6.75539944105574400000e+15 ;  /* 0xc33800000c0e7429 */ /* 0x000fd00000000000 */
[----:B------:R-:W-:Y:S01]  /*0670*/  DFMA R16, R14, -UR6, R10 ;  /* 0x800000060e107c2b */ /* 0x000fe2000800000a */
[----:B------:R-:W-:Y:S01]  /*0680*/  UMOV UR6, 0x3b39803f ;  /* 0x3b39803f00067882 */ /* 0x000fe20000000000 */
[----:B------:R-:W-:-:S06]  /*0690*/  UMOV UR7, 0x3c7abc9e ;  /* 0x3c7abc9e00077882 */ /* 0x000fcc0000000000 */
[----:B------:R-:W-:Y:S01]  /*06a0*/  DFMA R14, R14, -UR6, R16 ;  /* 0x800000060e0e7c2b */ /* 0x000fe20008000010 */
[----:B------:R-:W-:Y:S01]  /*06b0*/  UMOV UR6, 0x69ce2bdf ;  /* 0x69ce2bdf00067882 */ /* 0x000fe20000000000 */
[----:B------:R-:W-:Y:S01]  /*06c0*/  IMAD.MOV.U32 R16, RZ, RZ, -0x35dec16 ;  /* 0xfca213eaff107424 */ /* 0x000fe200078e00ff */
[----:B------:R-:W-:Y:S01]  /*06d0*/  UMOV UR7, 0x3e5ade15 ;  /* 0x3e5ade1500077882 */ /* 0x000fe20000000000 */
[----:B------:R-:W-:-:S06]  /*06e0*/  IMAD.MOV.U32 R17, RZ, RZ, 0x3e928af3 ;  /* 0x3e928af3ff117424 */ /* 0x000fcc00078e00ff */
[----:B------:R-:W-:Y:S01]  /*06f0*/  DFMA R16, R14, UR6, R16 ;  /* 0x000000060e107c2b */ /* 0x000fe20008000010 */
[----:B------:R-:W-:Y:S01]  /*0700*/  UMOV UR6, 0x62401315 ;  /* 0x6240131500067882 */ /* 0x000fe20000000000 */
[----:B------:R-:W-:-:S06]  /*0710*/  UMOV UR7, 0x3ec71dee ;  /* 0x3ec71dee00077882 */ /* 0x000fcc0000000000 */
[----:B------:R-:W-:Y:S01]  /*0720*/  DFMA R16, R14, R16, UR6 ;  /* 0x000000060e107e2b */ /* 0x000fe20008000010 */
        /* <DEDUP_REMOVED lines=20> */
[----:B------:R-:W-:-:S08]  /*0870*/  DFMA R16, R14, R16, UR6 ;  /* 0x000000060e107e2b */ /* 0x000fd00008000010 */
[----:B------:R-:W-:-:S08]  /*0880*/  DFMA R16, R14, R16, 1 ;  /* 0x3ff000000e10742b */ /* 0x000fd00000000010 */
[----:B------:R-:W-:-:S10]  /*0890*/  DFMA R16, R14, R16, 1 ;  /* 0x3ff000000e10742b */ /* 0x000fd40000000010 */
[----:B------:R-:W-:Y:S01]  /*08a0*/  LEA R15, R12, R17, 0x14 ;  /* 0x000000110c0f7211 */ /* 0x000fe200078ea0ff */
[----:B------:R-:W-:Y:S01]  /*08b0*/  IMAD.MOV.U32 R14, RZ, RZ, R16 ;  /* 0x000000ffff0e7224 */ /* 0x000fe200078e0010 */
[----:B------:R-:W-:Y:S06]  /*08c0*/  @!P0 BRA `(.L_x_16) ;  /* 0x0000000000308947 */ /* 0x000fec0003800000 */
[----:B------:R-:W-:Y:S01]  /*08d0*/  FSETP.GEU.AND P1, PT, |R11|, 4.2275390625, PT ;  /* 0x408748000b00780b */ /* 0x000fe20003f2e200 */
[C---:B------:R-:W-:Y:S02]  /*08e0*/  DADD R14, R10.reuse, +INF ;  /* 0x7ff000000a0e7429 */ /* 0x040fe40000000000 */
[----:B------:R-:W-:-:S08]  /*08f0*/  DSETP.GEU.AND P0, PT, R10, RZ, PT ;  /* 0x000000ff0a00722a */ /* 0x000fd00003f0e000 */
[----:B------:R-:W-:Y:S02]  /*0900*/  FSEL R14, R14, RZ, P0 ;  /* 0x000000ff0e0e7208 */ /* 0x000fe40000000000 */
[----:B------:R-:W-:Y:S02]  /*0910*/  @!P1 LEA.HI R13, R12, R12, RZ, 0x1 ;  /* 0x0000000c0c0d9211 */ /* 0x000fe400078f08ff */
[----:B------:R-:W-:Y:S02]  /*0920*/  FSEL R15, R15, RZ, P0 ;  /* 0x000000ff0f0f7208 */ /* 0x000fe40000000000 */
[----:B------:R-:W-:-:S05]  /*0930*/  @!P1 SHF.R.S32.HI R13, RZ, 0x1, R13 ;  /* 0x00000001ff0d9819 */ /* 0x000fca000001140d */
[----:B------:R-:W-:Y:S02]  /*0940*/  @!P1 IMAD.IADD R10, R12, 0x1, -R13 ;  /* 0x000000010c0a9824 */ /* 0x000fe400078e0a0d */
[----:B------:R-:W-:-:S03]  /*0950*/  @!P1 IMAD R17, R13, 0x100000, R17 ;  /* 0x001000000d119824 */ /* 0x000fc600078e0211 */
[----:B------:R-:W-:Y:S01]  /*0960*/  @!P1 LEA R11, R10, 0x3ff00000, 0x14 ;  /* 0x3ff000000a0b9811 */ /* 0x000fe200078ea0ff */
[----:B------:R-:W-:-:S06]  /*0970*/  @!P1 IMAD.MOV.U32 R10, RZ, RZ, RZ ;  /* 0x000000ffff0a9224 */ /* 0x000fcc00078e00ff */
[----:B------:R-:W-:-:S11]  /*0980*/  @!P1 DMUL R14, R16, R10 ;  /* 0x0000000a100e9228 */ /* 0x000fd60000000000 */
.L_x_16:
[----:B------:R-:W-:Y:S05]  /*0990*/  BSYNC.RECONVERGENT B4 ;  /* 0x0000000000047941 */ /* 0x000fea0003800200 */
.L_x_15:
[----:B-----5:R-:W-:-:S14]  /*09a0*/  DSETP.GTU.AND P0, PT, R6, R14, PT ;  /* 0x0000000e0600722a */ /* 0x020fdc0003f0c000 */
[----:B------:R-:W-:Y:S05]  /*09b0*/  @P0 BREAK.RELIABLE B3 ;  /* 0x0000000000030942 */ /* 0x000fea0003800100 */
[----:B------:R-:W-:Y:S05]  /*09c0*/  @P0 BRA `(.L_x_12) ;  /* 0x00000000000c0947 */ /* 0x000fea0003800000 */
.L_x_14:
[----:B------:R-:W-:Y:S05]  /*09d0*/  BSYNC.RELIABLE B3 ;  /* 0x0000000000037941 */ /* 0x000fea0003800100 */
.L_x_13:
[----:B------:R-:W-:-:S05]  /*09e0*/  IADD3 R5, PT, PT, -R5, RZ, RZ ;  /* 0x000000ff05057210 */ /* 0x000fca0007ffe1ff */
[----:B------:R1:W-:Y:S02]  /*09f0*/  STS [R4+0x4c], R5 ;  /* 0x00004c0504007388 */ /* 0x0003e40000000800 */
.L_x_12:
[----:B------:R-:W-:Y:S05]  /*0a00*/  BSYNC.RECONVERGENT B2 ;  /* 0x0000000000027941 */ /* 0x000fea0003800200 */
.L_x_11:
[----:B------:R-:W-:Y:S05]  /*0a10*/  WARPSYNC.ALL ;  /* 0x0000000000007948 */ /* 0x000fea0003800000 */
[----:B-1----:R-:W-:Y:S01]  /*0a20*/  LOP3.LUT R5, R0, 0x80000001, RZ, 0xc0, !PT ;  /* 0x8000000100057812 */ /* 0x002fe200078ec0ff */
[----:B------:R-:W-:Y:S03]  /*0a30*/  BAR.SYNC.DEFER_BLOCKING 0x0 ;  /* 0x0000000000007b1d */ /* 0x000fe60000010000 */
[----:B------:R-:W-:-:S03]  /*0a40*/  ISETP.NE.AND P0, PT, R5, 0x1, PT ;  /* 0x000000010500780c */ /* 0x000fc60003f05270 */
[----:B------:R-:W-:Y:S10]  /*0a50*/  BSSY.RECONVERGENT B2, `(.L_x_17) ;  /* 0x0000054000027945 */ /* 0x000ff40003800200 */
[----:B------:R-:W-:Y:S05]  /*0a60*/  @P0 BRA `(.L_x_18) ;  /* 0x0000000400480947 */ /* 0x000fea0003800000 */
        /* <DEDUP_REMOVED lines=9> */
[----:B------:R-:W-:Y:S01]  /*0b00*/  IMAD.MOV R8, RZ, RZ, -R12 ;  /* 0x000000ffff087224 */ /* 0x000fe200078e0a0c */
[----:B------:R-:W-:Y:S08]  /*0b10*/  I2F.F64 R10, R12 ;  /* 0x0000000c000a7312 */ /* 0x000ff00000201c00 */
        /* <DEDUP_REMOVED lines=19> */
[----:B------:R-:W-:Y:S01]  /*0c50*/  MOV R16, 0xfca213ea ;  /* 0xfca213ea00107802 */ /* 0x000fe20000000f00 */
[----:B------:R-:W-:Y:S01]  /*0c60*/  IMAD.MOV.U32 R17, RZ, RZ, 0x3e928af3 ;  /* 0x3e928af3ff117424 */ /* 0x000fe200078e00ff */
[----:B------:R-:W-:-:S05]  /*0c70*/  UMOV UR7, 0x3e5ade15 ;  /* 0x3e5ade1500077882 */ /* 0x000fca0000000000 */
        /* <DEDUP_REMOVED lines=27> */
[----:B------:R-:W-:Y:S02]  /*0e30*/  IMAD R15, R12, 0x100000, R17 ;  /* 0x001000000c0f7824 */ /* 0x000fe400078e0211 */
        /* <DEDUP_REMOVED lines=8> */
[----:B------:R-:W-:-:S04]  /*0ec0*/  @!P1 SHF.R.S32.HI R13, RZ, 0x1, R13 ;  /* 0x00000001ff0d9819 */ /* 0x000fc8000001140d */
[----:B------:R-:W-:Y:S01]  /*0ed0*/  @!P1 LEA R17, R13, R17, 0x14 ;  /* 0x000000110d119211 */ /* 0x000fe200078ea0ff */
[----:B------:R-:W-:-:S05]  /*0ee0*/  @!P1 IMAD.IADD R10, R12, 0x1, -R13 ;  /* 0x000000010c0a9824 */ /* 0x000fca00078e0a0d */
[----:B------:R-:W-:Y:S01]  /*0ef0*/  @!P1 LEA R11, R10, 0x3ff00000, 0x14 ;  /* 0x3ff000000a0b9811 */ /* 0x000fe200078ea0ff */
[----:B------:R-:W-:-:S06]  /*0f00*/  @!P1 IMAD.MOV.U32 R10, RZ, RZ, RZ ;  /* 0x000000ffff0a9224 */ /* 0x000fcc00078e00ff */
[----:B------:R-:W-:-:S11]  /*0f10*/  @!P1 DMUL R14, R16, R10 ;  /* 0x0000000a100e9228 */ /* 0x000fd60000000000 */
.L_x_22:
[----:B------:R-:W-:Y:S05]  /*0f20*/  BSYNC.RECONVERGENT B4 ;  /* 0x0000000000047941 */ /* 0x000fea0003800200 */
.L_x_21:
[----:B-----5:R-:W-:-:S14]  /*0f30*/  DSETP.GTU.AND P0, PT, R6, R14, PT ;  /* 0x0000000e0600722a */ /* 0x020fdc0003f0c000 */
[----:B------:R-:W-:Y:S05]  /*0f40*/  @P0 BREAK.RELIABLE B3 ;  /* 0x0000000000030942 */ /* 0x000fea0003800100 */
[----:B------:R-:W-:Y:S05]  /*0f50*/  @P0 BRA `(.L_x_18) ;  /* 0x00000000000c0947 */ /* 0x000fea0003800000 */
.L_x_20:
[----:B------:R-:W-:Y:S05]  /*0f60*/  BSYNC.RELIABLE B3 ;  /* 0x0000000000037941 */ /* 0x000fea0003800100 */
.L_x_19:
[----:B------:R-:W-:-:S05]  /*0f70*/  IMAD.MOV R5, RZ, RZ, -R5 ;  /* 0x000000ffff057224 */ /* 0x000fca00078e0a05 */
[----:B------:R1:W-:Y:S02]  /*0f80*/  STS [R4+0x4c], R5 ;  /* 0x00004c0504007388 */ /* 0x0003e40000000800 */
.L_x_18:
[----:B------:R-:W-:Y:S05]  /*0f90*/  BSYNC.RECONVERGENT B2 ;  /* 0x0000000000027941 */ /* 0x000fea0003800200 */
.L_x_17:
[----:B------:R-:W-:Y:S05]  /*0fa0*/  WARPSYNC.ALL ;  /* 0x0000000000007948 */ /* 0x000fea0003800000 */
[----:B------:R-:W-:Y:S06]  /*0fb0*/  BAR.SYNC.DEFER_BLOCKING 0x0 ;  /* 0x0000000000007b1d */ /* 0x000fec0000010000 */
[----:B------:R-:W2:Y:S01]  /*0fc0*/  LDCU UR6, c[0x0][0x3a0] ;  /* 0x00007400ff0677ac */ /* 0x000ea20008000800 */
[----:B-1----:R-:W1:Y:S01]  /*0fd0*/  LDS R5, [R4+0x4c] ;  /* 0x00004c0004057984 */ /* 0x002e620000000800 */
[----:B--2---:R-:W-:-:S03]  /*0fe0*/  UISETP.NE.AND UP0, UPT, UR6, 0x1, UPT ;  /* 0x000000010600788c */ /* 0x004fc6000bf05270 */
[----:B-1----:R1:W-:Y:S06]  /*0ff0*/  STG.E desc[UR4][R2.64], R5 ;  /* 0x0000000502007986 */ /* 0x0023ec000c101904 */
[----:B------:R-:W-:Y:S05]  /*1000*/  BRA.U UP0, `(.L_x_23) ;  /* 0x0000000100147547 */ /* 0x000fea000b800000 */
[----:B-1----:R-:W1:Y:S02]  /*1010*/  LDC.64 R2, c[0x0][0x398] ;  /* 0x0000e600ff027b82 */ /* 0x002e640000000a00 */
[----:B-1----:R-:W-:-:S05]  /*1020*/  IMAD.WIDE R2, R0, 0x8, R2 ;  /* 0x0000000800027825 */ /* 0x002fca00078e0202 */
[----:B0-----:R-:W2:Y:S02]  /*1030*/  LDG.E.64 R4, desc[UR4][R2.64] ;  /* 0x0000000402047981 */ /* 0x001ea4000c1e1b00 */
[----:B--2---:R-:W-:-:S07]  /*1040*/  DADD R4, R4, R8 ;  /* 0x0000000004047229 */ /* 0x004fce0000000008 */
[----:B------:R2:W-:Y:S04]  /*1050*/  STG.E.64 desc[UR4][R2.64], R4 ;  /* 0x0000000402007986 */ /* 0x0005e8000c101b04 */
.L_x_23:
[----:B------:R-:W-:Y:S06]  /*1060*/  BAR.SYNC.DEFER_BLOCKING 0x0 ;  /* 0x0000000000007b1d */ /* 0x000fec0000010000 */
[----:B------:R-:W-:Y:S05]  /*1070*/  EXIT ;  /* 0x000000000000794d */ /* 0x000fea0003800000 */
.L_x_24:
        /* <DEDUP_REMOVED lines=16> */
.L_x_26:


//--------------------- .nv.global.init           --------------------------
	.section	.nv.global.init,"aw",@progbits
	.align	4
.nv.global.init:
	.type		mrg32k3aM1SubSeq,@object
	.size		mrg32k3aM1SubSeq,(mrg32k3aM2SubSeq - mrg32k3aM1SubSeq)
mrg32k3aM1SubSeq:
        /*0000*/ 	.byte	0x0b, 0xcc, 0xee, 0x04, 0x73, 0x29, 0x8b, 0x6f, 0xf6, 0x53, 0x03, 0xf6, 0x23, 0xf6, 0xea, 0xda
        /* <DEDUP_REMOVED lines=125> */
	.type		mrg32k3aM2SubSeq,@object
	.size		mrg32k3aM2SubSeq,(mrg32k3aM1 - mrg32k3aM2SubSeq)
mrg32k3aM2SubSeq:
        /* <DEDUP_REMOVED lines=126> */
	.type		mrg32k3aM1,@object
	.size		mrg32k3aM1,(mrg32k3aM1Seq - mrg32k3aM1)
mrg32k3aM1:
        /* <DEDUP_REMOVED lines=144> */
	.type		mrg32k3aM1Seq,@object
	.size		mrg32k3aM1Seq,(mrg32k3aM2 - mrg32k3aM1Seq)
mrg32k3aM1Seq:
        /* <DEDUP_REMOVED lines=144> */
	.type		mrg32k3aM2,@object
	.size		mrg32k3aM2,(mrg32k3aM2Seq - mrg32k3aM2)
mrg32k3aM2:
        /* <DEDUP_REMOVED lines=144> */
	.type		mrg32k3aM2Seq,@object
	.size		mrg32k3aM2Seq,(precalc_xorwow_matrix - mrg32k3aM2Seq)
mrg32k3aM2Seq:
        /* <DEDUP_REMOVED lines=144> */
	.type		precalc_xorwow_matrix,@object
	.size		precalc_xorwow_matrix,(precalc_xorwow_offset_matrix - precalc_xorwow_matrix)
precalc_xorwow_matrix:
        /* <DEDUP_REMOVED lines=6400> */
	.type		precalc_xorwow_offset_matrix,@object
	.size		precalc_xorwow_offset_matrix,($str - precalc_xorwow_offset_matrix)
precalc_xorwow_offset_matrix:
        /* <DEDUP_REMOVED lines=6400> */
	.type		$str,@object
	.size		$str,(.L_9 - $str)
$str:
        /*353c0*/ 	.byte	0x25, 0x64, 0x2c, 0x20, 0x25, 0x64, 0x2c, 0x20, 0x25, 0x64, 0x0a, 0x00
.L_9:


//--------------------- .nv.shared.reserved.0     --------------------------
	.section	.nv.shared.reserved.0,"aw",@nobits
	.weak		__nv_reservedSMEM_offset_0_alias
	.size		__nv_reservedSMEM_offset_0_alias, 0, 64
	.other		__nv_reservedSMEM_offset_0_alias,@"STO_CUDA_RESERVED_SHARED STV_DEFAULT"
__nv_reservedSMEM_offset_0_alias:
	.zero		0
	.zero		64


//--------------------- .nv.shared._Z6updatePidPdS0_i --------------------------
	.section	.nv.shared._Z6updatePidPdS0_i,"aw",@nobits
	.sectionflags	@""
	.align	4
.nv.shared._Z6updatePidPdS0_i:
	.zero		2320


//--------------------- .nv.constant0._Z10printstatePi --------------------------
	.section	.nv.constant0._Z10printstatePi,"a",@progbits
	.sectionflags	@""
	.align	4
.nv.constant0._Z10printstatePi:
	.zero		904


//--------------------- .nv.constant0._Z6updatePidPdS0_i --------------------------
	.section	.nv.constant0._Z6updatePidPdS0_i,"a",@progbits
	.sectionflags	@""
	.align	4
.nv.constant0._Z6updatePidPdS0_i:
	.zero		932


//--------------------- SYMBOLS --------------------------

	.type		.nv.reservedSmem.offset0,@object
	.size		.nv.reservedSmem.offset0,0x4
	.type		.nv.reservedSmem.cap,@object
	.size		.nv.reservedSmem.cap,0x4
	.type		vprintf,@function
